//
// Generated by NVIDIA NVVM Compiler
//
// Compiler Build ID: CL-36424714
// Cuda compilation tools, release 13.0, V13.0.88
// Based on NVVM 20.0.0
//

.version 9.0
.target sm_100
.address_size 64

	// .globl	_Z14print_from_gpuv
.extern .func  (.param .b32 func_retval0) vprintf
(
	.param .b64 vprintf_param_0,
	.param .b64 vprintf_param_1
)
;
.global .align 1 .b8 $str[40] = {104, 101, 108, 108, 111, 32, 102, 114, 111, 109, 32, 116, 104, 114, 101, 97, 100, 32, 91, 37, 100, 44, 37, 100, 93, 32, 102, 114, 111, 109, 32, 100, 101, 118, 105, 99, 101, 46, 10};

.visible .entry _Z14print_from_gpuv()
{
	.local .align 8 .b8 	__local_depot0[8];
	.reg .b64 	%SP;
	.reg .b64 	%SPL;
	.reg .b32 	%r<5>;
	.reg .b64 	%rd<5>;

	mov.u64 	%SPL, __local_depot0;
	cvta.local.u64 	%SP, %SPL;
	add.u64 	%rd1, %SP, 0;
	add.u64 	%rd2, %SPL, 0;
	mov.u32 	%r1, %tid.x;
	mov.u32 	%r2, %ctaid.x;
	st.local.v2.u32 	[%rd2], {%r1, %r2};
	mov.u64 	%rd3, $str;
	cvta.global.u64 	%rd4, %rd3;
	{ // callseq 0, 0
	.param .b64 param0;
	st.param.b64 	[param0], %rd4;
	.param .b64 param1;
	st.param.b64 	[param1], %rd1;
	.param .b32 retval0;
	call.uni (retval0), 
	vprintf, 
	(
	param0, 
	param1
	);
	ld.param.b32 	%r3, [retval0];
	} // callseq 0
	ret;

}


// ===== COMPILED SASS (sm_100) =====

	.target	sm_100

	.elftype	@"ET_EXEC"


//--------------------- .note.nv.tkinfo           --------------------------
	.section	.note.nv.tkinfo,"",@"SHT_NOTE"
	.sectionflags	@"SHF_NOTE_NV_TKINFO"
	.tkinfo
        /*0018*/ 	.word	0x00000002
        /*0030*/ 	.string	""
        /*0030*/ 	.string	"ptxas"
        /*0030*/ 	.string	"Cuda compilation tools, release 13.0, V13.0.88"
        /*0030*/ 	.string	"Build cuda_13.0.r13.0/compiler.36424714_0"
        /*0030*/ 	.string	"-arch sm_100 -m 64 "



//--------------------- .note.nv.cuinfo           --------------------------
	.section	.note.nv.cuinfo,"",@"SHT_NOTE"
	.sectionflags	@"SHF_NOTE_NV_CUINFO"
        /*0018*/ 	.short	0x0002
        /*001a*/ 	.short	0x0064
        /*001c*/ 	.short	0x0082
	.zero		2


//--------------------- .nv.info                  --------------------------
	.section	.nv.info,"",@"SHT_CUDA_INFO"
	.align	4


	//----- nvinfo : EIATTR_REGCOUNT
	.align		4
        /*0000*/ 	.byte	0x04, 0x2f
        /*0002*/ 	.short	(.L_2 - .L_1)
	.align		4
.L_1:
        /*0004*/ 	.word	index@(_Z14print_from_gpuv)
        /*0008*/ 	.word	0x00000018


	//----- nvinfo : EIATTR_FRAME_SIZE
	.align		4
.L_2:
        /*000c*/ 	.byte	0x04, 0x11
        /*000e*/ 	.short	(.L_4 - .L_3)
	.align		4
.L_3:
        /*0010*/ 	.word	index@(_Z14print_from_gpuv)
        /*0014*/ 	.word	0x00000008


	//----- nvinfo : EIATTR_MIN_STACK_SIZE
	.align		4
.L_4:
        /*0018*/ 	.byte	0x04, 0x12
        /*001a*/ 	.short	(.L_6 - .L_5)
	.align		4
.L_5:
        /*001c*/ 	.word	index@(_Z14print_from_gpuv)
        /*0020*/ 	.word	0x00000008
.L_6:


//--------------------- .nv.compat                --------------------------
	.section	.nv.compat,"",@"SHT_CUDA_COMPAT_INFO"
	.align	4
        /*0000*/ 	.byte	0x02, 0x09, 0x00, 0x00, 0x02, 0x02, 0x01, 0x00, 0x02, 0x05, 0x05, 0x00, 0x03, 0x07, 0x01, 0x01
        /*0010*/ 	.byte	0x02, 0x03, 0x00, 0x00, 0x02, 0x06, 0x01, 0x00, 0x04, 0x0b, 0x08, 0x00, 0x09, 0x00, 0x00, 0x00
        /*0020*/ 	.byte	0x00, 0x00, 0x00, 0x00


//--------------------- .nv.info._Z14print_from_gpuv --------------------------
	.section	.nv.info._Z14print_from_gpuv,"",@"SHT_CUDA_INFO"
	.sectionflags	@""
	.align	4


	//----- nvinfo : EIATTR_CUDA_API_VERSION
	.align		4
        /*0000*/ 	.byte	0x04, 0x37
        /*0002*/ 	.short	(.L_8 - .L_7)
.L_7:
        /*0004*/ 	.word	0x00000082


	//----- nvinfo : EIATTR_SPARSE_MMA_MASK
	.align		4
.L_8:
        /*0008*/ 	.byte	0x03, 0x50
        /*000a*/ 	.short	0x0000


	//----- nvinfo : EIATTR_MAXREG_COUNT
	.align		4
        /*000c*/ 	.byte	0x03, 0x1b
        /*000e*/ 	.short	0x00ff


	//----- nvinfo : EIATTR_EXTERNS
	.align		4
        /*0010*/ 	.byte	0x04, 0x0f
        /*0012*/ 	.short	(.L_10 - .L_9)


	//   ....[0]....
	.align		4
.L_9:
        /*0014*/ 	.word	index@(vprintf)


	//----- nvinfo : EIATTR_MERCURY_ISA_VERSION
	.align		4
.L_10:
        /*0018*/ 	.byte	0x03, 0x5f
        /*001a*/ 	.short	0x0101


	//----- nvinfo : EIATTR_VRC_CTA_INIT_COUNT
	.align		4
        /*001c*/ 	.byte	0x02, 0x4a
	.zero		1
	.zero		1


	//----- nvinfo : EIATTR_SYSCALL_OFFSETS
	.align		4
        /*0020*/ 	.byte	0x04, 0x46
        /*0022*/ 	.short	(.L_12 - .L_11)


	//   ....[0]....
.L_11:
        /*0024*/ 	.word	0x000000f0


	//----- nvinfo : EIATTR_EXIT_INSTR_OFFSETS
	.align		4
.L_12:
        /*0028*/ 	.byte	0x04, 0x1c
        /*002a*/ 	.short	(.L_14 - .L_13)


	//   ....[0]....
.L_13:
        /*002c*/ 	.word	0x00000100


	//----- nvinfo : EIATTR_SW_WAR
	.align		4
.L_14:
        /*0030*/ 	.byte	0x04, 0x36
        /*0032*/ 	.short	(.L_16 - .L_15)
.L_15:
        /*0034*/ 	.word	0x00000008
.L_16:


//--------------------- .nv.callgraph             --------------------------
	.section	.nv.callgraph,"",@"SHT_CUDA_CALLGRAPH"
	.align	4
	.sectionentsize	8
	.align		4
        /*0000*/ 	.word	0x00000000
	.align		4
        /*0004*/ 	.word	0xffffffff
	.align		4
        /*0008*/ 	.word	index@(_Z14print_from_gpuv)
	.align		4
        /*000c*/ 	.word	index@(vprintf)
	.align		4
        /*0010*/ 	.word	0x00000000
	.align		4
        /*0014*/ 	.word	0xfffffffe
	.align		4
        /*0018*/ 	.word	0x00000000
	.align		4
        /*001c*/ 	.word	0xfffffffd
	.align		4
        /*0020*/ 	.word	0x00000000
	.align		4
        /*0024*/ 	.word	0xfffffffc


//--------------------- .nv.constant4             --------------------------
	.section	.nv.constant4,"a",@progbits
	.align	8
	.align		8
.nv.constant4:
        /*0000*/ 	.dword	vprintf
	.align		8
        /*0008*/ 	.dword	$str


//--------------------- .text._Z14print_from_gpuv --------------------------
	.section	.text._Z14print_from_gpuv,"ax",@progbits
	.align	128
        .global         _Z14print_from_gpuv
        .type           _Z14print_from_gpuv,@function
        .size           _Z14print_from_gpuv,(.L_x_2 - _Z14print_from_gpuv)
        .other          _Z14print_from_gpuv,@"STO_CUDA_ENTRY STV_DEFAULT"
_Z14print_from_gpuv:
.text._Z14print_from_gpuv:
[----:B------:R-:W0:Y:S01]  /*0000*/  LDC R1, c[0x0][0x37c] ;  /* 0x0000df00ff017b82 */ /* 0x000e220000000800 */
[----:B------:R-:W1:Y:S01]  /*0010*/  S2R R8, SR_TID.X ;  /* 0x0000000000087919 */ /* 0x000e620000002100 */
[----:B0-----:R-:W-:Y:S01]  /*0020*/  VIADD R1, R1, 0xfffffff8 ;  /* 0xfffffff801017836 */ /* 0x001fe20000000000 */
[----:B------:R-:W-:Y:S01]  /*0030*/  MOV R0, 0x0 ;  /* 0x0000000000007802 */ /* 0x000fe20000000f00 */
[----:B------:R-:W0:Y:S01]  /*0040*/  LDCU UR4, c[0x0][0x2f8] ;  /* 0x00005f00ff0477ac */ /* 0x000e220008000800 */
[----:B------:R-:W1:Y:S03]  /*0050*/  S2R R9, SR_CTAID.X ;  /* 0x0000000000097919 */ /* 0x000e660000002500 */
[----:B------:R2:W3:Y:S01]  /*0060*/  LDC.64 R2, c[0x4][R0] ;  /* 0x0100000000027b82 */ /* 0x0004e20000000a00 */
[----:B------:R-:W4:Y:S01]  /*0070*/  LDCU.64 UR6, c[0x4][0x8] ;  /* 0x01000100ff0677ac */ /* 0x000f220008000a00 */
[----:B------:R-:W5:Y:S01]  /*0080*/  LDCU UR5, c[0x0][0x2fc] ;  /* 0x00005f80ff0577ac */ /* 0x000f620008000800 */
[----:B0-----:R-:W-:Y:S01]  /*0090*/  IADD3 R6, P0, PT, R1, UR4, RZ ;  /* 0x0000000401067c10 */ /* 0x001fe2000ff1e0ff */
[----:B----4-:R-:W-:Y:S01]  /*00a0*/  IMAD.U32 R4, RZ, RZ, UR6 ;  /* 0x00000006ff047e24 */ /* 0x010fe2000f8e00ff */
[----:B------:R-:W-:-:S03]  /*00b0*/  MOV R5, UR7 ;  /* 0x0000000700057c02 */ /* 0x000fc60008000f00 */
[----:B-----5:R-:W-:Y:S01]  /*00c0*/  IMAD.X R7, RZ, RZ, UR5, P0 ;  /* 0x00000005ff077e24 */ /* 0x020fe200080e06ff */
[----:B-1----:R2:W-:Y:S07]  /*00d0*/  STL.64 [R1], R8 ;  /* 0x0000000801007387 */ /* 0x0025ee0000100a00 */
[----:B------:R-:W-:-:S07]  /*00e0*/  LEPC R20, `(.L_x_0) ;  /* 0x000000001014794e */ /* 0x000fce0000000000 */
[----:B--23--:R-:W-:Y:S05]  /*00f0*/  CALL.ABS.NOINC R2 ;  /* 0x0000000002007343 */ /* 0x00cfea0003c00000 */
.L_x_0:
[----:B------:R-:W-:Y:S05]  /*0100*/  EXIT ;  /* 0x000000000000794d */ /* 0x000fea0003800000 */
.L_x_1:
[----:B------:R-:W-:-:S00]  /*0110*/  BRA `(.L_x_1) ;  /* 0xfffffffc00fc7947 */ /* 0x000fc0000383ffff */
[----:B------:R-:W-:-:S00]  /*0120*/  NOP ;  /* 0x0000000000007918 */ /* 0x000fc00000000000 */
        /* <DEDUP_REMOVED lines=13> */
.L_x_2:


//--------------------- .nv.global.init           --------------------------
	.section	.nv.global.init,"aw",@progbits
.nv.global.init:
	.type		$str,@object
	.size		$str,(.L_0 - $str)
$str:
        /*0000*/ 	.byte	0x68, 0x65, 0x6c, 0x6c, 0x6f, 0x20, 0x66, 0x72, 0x6f, 0x6d, 0x20, 0x74, 0x68, 0x72, 0x65, 0x61
        /*0010*/ 	.byte	0x64, 0x20, 0x5b, 0x25, 0x64, 0x2c, 0x25, 0x64, 0x5d, 0x20, 0x66, 0x72, 0x6f, 0x6d, 0x20, 0x64
        /*0020*/ 	.byte	0x65, 0x76, 0x69, 0x63, 0x65, 0x2e, 0x0a, 0x00
.L_0:


//--------------------- .nv.shared.reserved.0     --------------------------
	.section	.nv.shared.reserved.0,"aw",@nobits
	.weak		__nv_reservedSMEM_offset_0_alias
	.size		__nv_reservedSMEM_offset_0_alias, 0, 64
	.other		__nv_reservedSMEM_offset_0_alias,@"STO_CUDA_RESERVED_SHARED STV_DEFAULT"
__nv_reservedSMEM_offset_0_alias:
	.zero		0
	.zero		64


//--------------------- .nv.constant0._Z14print_from_gpuv --------------------------
	.section	.nv.constant0._Z14print_from_gpuv,"a",@progbits
	.sectionflags	@""
	.align	4
.nv.constant0._Z14print_from_gpuv:
	.zero		896


//--------------------- SYMBOLS --------------------------

	.type		.nv.reservedSmem.offset0,@object
	.size		.nv.reservedSmem.offset0,0x4
	.type		vprintf,@function
